//
// Generated by NVIDIA NVVM Compiler
//
// Compiler Build ID: CL-36424714
// Cuda compilation tools, release 13.0, V13.0.88
// Based on NVVM 20.0.0
//

.version 9.0
.target sm_100
.address_size 64

	// .globl	_Z6kerneli
.extern .func  (.param .b32 func_retval0) vprintf
(
	.param .b64 vprintf_param_0,
	.param .b64 vprintf_param_1
)
;
.global .align 1 .b8 $str[6] = {120, 61, 37, 100, 10};

.visible .entry _Z6kerneli(
	.param .u32 _Z6kerneli_param_0
)
{
	.local .align 8 .b8 	__local_depot0[8];
	.reg .b64 	%SP;
	.reg .b64 	%SPL;
	.reg .b32 	%r<5>;
	.reg .b64 	%rd<5>;

	mov.u64 	%SPL, __local_depot0;
	cvta.local.u64 	%SP, %SPL;
	ld.param.u32 	%r2, [_Z6kerneli_param_0];
	add.u64 	%rd1, %SP, 0;
	add.u64 	%rd2, %SPL, 0;
	// begin inline asm
	.reg .u32 t1;
	 mul.lo.u32 t1, %r2, %r2;
	 mul.lo.u32 %r1, t1, %r2;
	// end inline asm
	st.local.u32 	[%rd2], %r1;
	mov.u64 	%rd3, $str;
	cvta.global.u64 	%rd4, %rd3;
	{ // callseq 0, 0
	.param .b64 param0;
	st.param.b64 	[param0], %rd4;
	.param .b64 param1;
	st.param.b64 	[param1], %rd1;
	.param .b32 retval0;
	call.uni (retval0), 
	vprintf, 
	(
	param0, 
	param1
	);
	ld.param.b32 	%r3, [retval0];
	} // callseq 0
	ret;

}


// ===== COMPILED SASS (sm_100) =====

	.target	sm_100

	.elftype	@"ET_EXEC"


//--------------------- .note.nv.tkinfo           --------------------------
	.section	.note.nv.tkinfo,"",@"SHT_NOTE"
	.sectionflags	@"SHF_NOTE_NV_TKINFO"
	.tkinfo
        /*0018*/ 	.word	0x00000002
        /*0030*/ 	.string	""
        /*0030*/ 	.string	"ptxas"
        /*0030*/ 	.string	"Cuda compilation tools, release 13.0, V13.0.88"
        /*0030*/ 	.string	"Build cuda_13.0.r13.0/compiler.36424714_0"
        /*0030*/ 	.string	"-arch sm_100 -m 64 "



//--------------------- .note.nv.cuinfo           --------------------------
	.section	.note.nv.cuinfo,"",@"SHT_NOTE"
	.sectionflags	@"SHF_NOTE_NV_CUINFO"
        /*0018*/ 	.short	0x0002
        /*001a*/ 	.short	0x0064
        /*001c*/ 	.short	0x0082
	.zero		2


//--------------------- .nv.info                  --------------------------
	.section	.nv.info,"",@"SHT_CUDA_INFO"
	.align	4


	//----- nvinfo : EIATTR_REGCOUNT
	.align		4
        /*0000*/ 	.byte	0x04, 0x2f
        /*0002*/ 	.short	(.L_2 - .L_1)
	.align		4
.L_1:
        /*0004*/ 	.word	index@(_Z6kerneli)
        /*0008*/ 	.word	0x00000018


	//----- nvinfo : EIATTR_FRAME_SIZE
	.align		4
.L_2:
        /*000c*/ 	.byte	0x04, 0x11
        /*000e*/ 	.short	(.L_4 - .L_3)
	.align		4
.L_3:
        /*0010*/ 	.word	index@(_Z6kerneli)
        /*0014*/ 	.word	0x00000008


	//----- nvinfo : EIATTR_MIN_STACK_SIZE
	.align		4
.L_4:
        /*0018*/ 	.byte	0x04, 0x12
        /*001a*/ 	.short	(.L_6 - .L_5)
	.align		4
.L_5:
        /*001c*/ 	.word	index@(_Z6kerneli)
        /*0020*/ 	.word	0x00000008
.L_6:


//--------------------- .nv.compat                --------------------------
	.section	.nv.compat,"",@"SHT_CUDA_COMPAT_INFO"
	.align	4
        /*0000*/ 	.byte	0x02, 0x09, 0x00, 0x00, 0x02, 0x02, 0x01, 0x00, 0x02, 0x05, 0x05, 0x00, 0x03, 0x07, 0x01, 0x01
        /*0010*/ 	.byte	0x02, 0x03, 0x00, 0x00, 0x02, 0x06, 0x01, 0x00, 0x04, 0x0b, 0x08, 0x00, 0x09, 0x00, 0x00, 0x00
        /*0020*/ 	.byte	0x00, 0x00, 0x00, 0x00


//--------------------- .nv.info._Z6kerneli       --------------------------
	.section	.nv.info._Z6kerneli,"",@"SHT_CUDA_INFO"
	.sectionflags	@""
	.align	4


	//----- nvinfo : EIATTR_CUDA_API_VERSION
	.align		4
        /*0000*/ 	.byte	0x04, 0x37
        /*0002*/ 	.short	(.L_8 - .L_7)
.L_7:
        /*0004*/ 	.word	0x00000082


	//----- nvinfo : EIATTR_KPARAM_INFO
	.align		4
.L_8:
        /*0008*/ 	.byte	0x04, 0x17
        /*000a*/ 	.short	(.L_10 - .L_9)
.L_9:
        /*000c*/ 	.word	0x00000000
        /*0010*/ 	.short	0x0000
        /*0012*/ 	.short	0x0000
        /*0014*/ 	.byte	0x00, 0xf0, 0x11, 0x00


	//----- nvinfo : EIATTR_SPARSE_MMA_MASK
	.align		4
.L_10:
        /*0018*/ 	.byte	0x03, 0x50
        /*001a*/ 	.short	0x0000


	//----- nvinfo : EIATTR_MAXREG_COUNT
	.align		4
        /*001c*/ 	.byte	0x03, 0x1b
        /*001e*/ 	.short	0x00ff


	//----- nvinfo : EIATTR_EXTERNS
	.align		4
        /*0020*/ 	.byte	0x04, 0x0f
        /*0022*/ 	.short	(.L_12 - .L_11)


	//   ....[0]....
	.align		4
.L_11:
        /*0024*/ 	.word	index@(vprintf)


	//----- nvinfo : EIATTR_MERCURY_ISA_VERSION
	.align		4
.L_12:
        /*0028*/ 	.byte	0x03, 0x5f
        /*002a*/ 	.short	0x0101


	//----- nvinfo : EIATTR_VRC_CTA_INIT_COUNT
	.align		4
        /*002c*/ 	.byte	0x02, 0x4a
	.zero		1
	.zero		1


	//----- nvinfo : EIATTR_SYSCALL_OFFSETS
	.align		4
        /*0030*/ 	.byte	0x04, 0x46
        /*0032*/ 	.short	(.L_14 - .L_13)


	//   ....[0]....
.L_13:
        /*0034*/ 	.word	0x00000100


	//----- nvinfo : EIATTR_EXIT_INSTR_OFFSETS
	.align		4
.L_14:
        /*0038*/ 	.byte	0x04, 0x1c
        /*003a*/ 	.short	(.L_16 - .L_15)


	//   ....[0]....
.L_15:
        /*003c*/ 	.word	0x00000110


	//----- nvinfo : EIATTR_CBANK_PARAM_SIZE
	.align		4
.L_16:
        /*0040*/ 	.byte	0x03, 0x19
        /*0042*/ 	.short	0x0004


	//----- nvinfo : EIATTR_PARAM_CBANK
	.align		4
        /*0044*/ 	.byte	0x04, 0x0a
        /*0046*/ 	.short	(.L_18 - .L_17)
	.align		4
.L_17:
        /*0048*/ 	.word	index@(.nv.constant0._Z6kerneli)
        /*004c*/ 	.short	0x0380
        /*004e*/ 	.short	0x0004


	//----- nvinfo : EIATTR_SW_WAR
	.align		4
.L_18:
        /*0050*/ 	.byte	0x04, 0x36
        /*0052*/ 	.short	(.L_20 - .L_19)
.L_19:
        /*0054*/ 	.word	0x00000008
.L_20:


//--------------------- .nv.callgraph             --------------------------
	.section	.nv.callgraph,"",@"SHT_CUDA_CALLGRAPH"
	.align	4
	.sectionentsize	8
	.align		4
        /*0000*/ 	.word	0x00000000
	.align		4
        /*0004*/ 	.word	0xffffffff
	.align		4
        /*0008*/ 	.word	index@(_Z6kerneli)
	.align		4
        /*000c*/ 	.word	index@(vprintf)
	.align		4
        /*0010*/ 	.word	0x00000000
	.align		4
        /*0014*/ 	.word	0xfffffffe
	.align		4
        /*0018*/ 	.word	0x00000000
	.align		4
        /*001c*/ 	.word	0xfffffffd
	.align		4
        /*0020*/ 	.word	0x00000000
	.align		4
        /*0024*/ 	.word	0xfffffffc


//--------------------- .nv.constant4             --------------------------
	.section	.nv.constant4,"a",@progbits
	.align	8
	.align		8
.nv.constant4:
        /*0000*/ 	.dword	vprintf
	.align		8
        /*0008*/ 	.dword	$str


//--------------------- .text._Z6kerneli          --------------------------
	.section	.text._Z6kerneli,"ax",@progbits
	.align	128
        .global         _Z6kerneli
        .type           _Z6kerneli,@function
        .size           _Z6kerneli,(.L_x_2 - _Z6kerneli)
        .other          _Z6kerneli,@"STO_CUDA_ENTRY STV_DEFAULT"
_Z6kerneli:
.text._Z6kerneli:
[----:B------:R-:W0:Y:S08]  /*0000*/  LDC R1, c[0x0][0x37c] ;  /* 0x0000df00ff017b82 */ /* 0x000e300000000800 */
[----:B------:R-:W1:Y:S01]  /*0010*/  LDC R3, c[0x0][0x380] ;  /* 0x0000e000ff037b82 */ /* 0x000e620000000800 */
[----:B------:R-:W-:Y:S01]  /*0020*/  MOV R2, 0x0 ;  /* 0x0000000000027802 */ /* 0x000fe20000000f00 */
[----:B0-----:R-:W-:Y:S01]  /*0030*/  VIADD R1, R1, 0xfffffff8 ;  /* 0xfffffff801017836 */ /* 0x001fe20000000000 */
[----:B------:R-:W0:Y:S01]  /*0040*/  LDCU UR4, c[0x0][0x2f8] ;  /* 0x00005f00ff0477ac */ /* 0x000e220008000800 */
[----:B------:R-:W2:Y:S01]  /*0050*/  LDCU.64 UR6, c[0x4][0x8] ;  /* 0x01000100ff0677ac */ /* 0x000ea20008000a00 */
[----:B------:R-:W3:Y:S02]  /*0060*/  LDCU UR5, c[0x0][0x2fc] ;  /* 0x00005f80ff0577ac */ /* 0x000ee40008000800 */
[----:B0-----:R-:W-:Y:S01]  /*0070*/  IADD3 R6, P0, PT, R1, UR4, RZ ;  /* 0x0000000401067c10 */ /* 0x001fe2000ff1e0ff */
[----:B-1----:R-:W-:Y:S01]  /*0080*/  IMAD R0, R3, R3, RZ ;  /* 0x0000000303007224 */ /* 0x002fe200078e02ff */
[----:B--2---:R-:W-:Y:S01]  /*0090*/  MOV R5, UR7 ;  /* 0x0000000700057c02 */ /* 0x004fe20008000f00 */
[----:B------:R-:W-:-:S02]  /*00a0*/  IMAD.U32 R4, RZ, RZ, UR6 ;  /* 0x00000006ff047e24 */ /* 0x000fc4000f8e00ff */
[----:B------:R-:W-:Y:S01]  /*00b0*/  IMAD R0, R0, R3, RZ ;  /* 0x0000000300007224 */ /* 0x000fe200078e02ff */
[----:B---3--:R-:W-:Y:S01]  /*00c0*/  IADD3.X R7, PT, PT, RZ, UR5, RZ, P0, !PT ;  /* 0x00000005ff077c10 */ /* 0x008fe200087fe4ff */
[----:B------:R-:W0:Y:S03]  /*00d0*/  LDC.64 R2, c[0x4][R2] ;  /* 0x0100000002027b82 */ /* 0x000e260000000a00 */
[----:B------:R1:W-:Y:S03]  /*00e0*/  STL [R1], R0 ;  /* 0x0000000001007387 */ /* 0x0003e60000100800 */
[----:B------:R-:W-:-:S07]  /*00f0*/  LEPC R20, `(.L_x_0) ;  /* 0x000000001014794e */ /* 0x000fce0000000000 */
[----:B01----:R-:W-:Y:S05]  /*0100*/  CALL.ABS.NOINC R2 ;  /* 0x0000000002007343 */ /* 0x003fea0003c00000 */
.L_x_0:
[----:B------:R-:W-:Y:S05]  /*0110*/  EXIT ;  /* 0x000000000000794d */ /* 0x000fea0003800000 */
.L_x_1:
[----:B------:R-:W-:-:S00]  /*0120*/  BRA `(.L_x_1) ;  /* 0xfffffffc00fc7947 */ /* 0x000fc0000383ffff */
[----:B------:R-:W-:-:S00]  /*0130*/  NOP ;  /* 0x0000000000007918 */ /* 0x000fc00000000000 */
        /* <DEDUP_REMOVED lines=12> */
.L_x_2:


//--------------------- .nv.global.init           --------------------------
	.section	.nv.global.init,"aw",@progbits
.nv.global.init:
	.type		$str,@object
	.size		$str,(.L_0 - $str)
$str:
        /*0000*/ 	.byte	0x78, 0x3d, 0x25, 0x64, 0x0a, 0x00
.L_0:


//--------------------- .nv.shared.reserved.0     --------------------------
	.section	.nv.shared.reserved.0,"aw",@nobits
	.weak		__nv_reservedSMEM_offset_0_alias
	.size		__nv_reservedSMEM_offset_0_alias, 0, 64
	.other		__nv_reservedSMEM_offset_0_alias,@"STO_CUDA_RESERVED_SHARED STV_DEFAULT"
__nv_reservedSMEM_offset_0_alias:
	.zero		0
	.zero		64


//--------------------- .nv.constant0._Z6kerneli  --------------------------
	.section	.nv.constant0._Z6kerneli,"a",@progbits
	.sectionflags	@""
	.align	4
.nv.constant0._Z6kerneli:
	.zero		900


//--------------------- SYMBOLS --------------------------

	.type		.nv.reservedSmem.offset0,@object
	.size		.nv.reservedSmem.offset0,0x4
	.type		vprintf,@function
